//
// Generated by NVIDIA NVVM Compiler
//
// Compiler Build ID: CL-36424714
// Cuda compilation tools, release 13.0, V13.0.88
// Based on NVVM 20.0.0
//

.version 9.0
.target sm_100
.address_size 64

	// .globl	_Z9gpuMatMulPfS_S_
// _ZZ9gpuMatMulPfS_S_E1A has been demoted
// _ZZ9gpuMatMulPfS_S_E1B has been demoted

.visible .entry _Z9gpuMatMulPfS_S_(
	.param .u64 .ptr .align 1 _Z9gpuMatMulPfS_S__param_0,
	.param .u64 .ptr .align 1 _Z9gpuMatMulPfS_S__param_1,
	.param .u64 .ptr .align 1 _Z9gpuMatMulPfS_S__param_2
)
{
	.reg .pred 	%p<2>;
	.reg .b32 	%r<32>;
	.reg .b32 	%f<102>;
	.reg .b64 	%rd<13>;
	// demoted variable
	.shared .align 4 .b8 _ZZ9gpuMatMulPfS_S_E1A[4096];
	// demoted variable
	.shared .align 4 .b8 _ZZ9gpuMatMulPfS_S_E1B[4096];
	ld.param.u64 	%rd4, [_Z9gpuMatMulPfS_S__param_0];
	ld.param.u64 	%rd5, [_Z9gpuMatMulPfS_S__param_1];
	ld.param.u64 	%rd3, [_Z9gpuMatMulPfS_S__param_2];
	cvta.to.global.u64 	%rd1, %rd5;
	cvta.to.global.u64 	%rd2, %rd4;
	mov.u32 	%r16, %tid.x;
	mov.u32 	%r17, %tid.y;
	mov.u32 	%r18, %ctaid.x;
	shl.b32 	%r19, %r18, 5;
	add.s32 	%r1, %r19, %r16;
	mov.u32 	%r20, %ctaid.y;
	shl.b32 	%r21, %r20, 17;
	shl.b32 	%r22, %r17, 12;
	add.s32 	%r2, %r21, %r22;
	or.b32  	%r29, %r2, %r16;
	shl.b32 	%r23, %r17, 7;
	mov.u32 	%r24, _ZZ9gpuMatMulPfS_S_E1A;
	add.s32 	%r4, %r24, %r23;
	shl.b32 	%r25, %r16, 2;
	add.s32 	%r5, %r4, %r25;
	mov.u32 	%r26, _ZZ9gpuMatMulPfS_S_E1B;
	add.s32 	%r7, %r26, %r25;
	add.s32 	%r6, %r7, %r23;
	or.b32  	%r27, %r16, %r22;
	add.s32 	%r30, %r27, %r19;
	mov.f32 	%f101, 0f00000000;
	mov.b32 	%r31, 0;
$L__BB0_1:
	mul.wide.s32 	%rd6, %r30, 4;
	add.s64 	%rd7, %rd1, %rd6;
	mul.wide.u32 	%rd8, %r29, 4;
	add.s64 	%rd9, %rd2, %rd8;
	ld.global.f32 	%f4, [%rd9];
	st.shared.f32 	[%r5], %f4;
	ld.global.f32 	%f5, [%rd7];
	st.shared.f32 	[%r6], %f5;
	bar.sync 	0;
	ld.shared.f32 	%f6, [%r4];
	ld.shared.f32 	%f7, [%r7];
	fma.rn.f32 	%f8, %f6, %f7, %f101;
	ld.shared.f32 	%f9, [%r4+4];
	ld.shared.f32 	%f10, [%r7+128];
	fma.rn.f32 	%f11, %f9, %f10, %f8;
	ld.shared.f32 	%f12, [%r4+8];
	ld.shared.f32 	%f13, [%r7+256];
	fma.rn.f32 	%f14, %f12, %f13, %f11;
	ld.shared.f32 	%f15, [%r4+12];
	ld.shared.f32 	%f16, [%r7+384];
	fma.rn.f32 	%f17, %f15, %f16, %f14;
	ld.shared.f32 	%f18, [%r4+16];
	ld.shared.f32 	%f19, [%r7+512];
	fma.rn.f32 	%f20, %f18, %f19, %f17;
	ld.shared.f32 	%f21, [%r4+20];
	ld.shared.f32 	%f22, [%r7+640];
	fma.rn.f32 	%f23, %f21, %f22, %f20;
	ld.shared.f32 	%f24, [%r4+24];
	ld.shared.f32 	%f25, [%r7+768];
	fma.rn.f32 	%f26, %f24, %f25, %f23;
	ld.shared.f32 	%f27, [%r4+28];
	ld.shared.f32 	%f28, [%r7+896];
	fma.rn.f32 	%f29, %f27, %f28, %f26;
	ld.shared.f32 	%f30, [%r4+32];
	ld.shared.f32 	%f31, [%r7+1024];
	fma.rn.f32 	%f32, %f30, %f31, %f29;
	ld.shared.f32 	%f33, [%r4+36];
	ld.shared.f32 	%f34, [%r7+1152];
	fma.rn.f32 	%f35, %f33, %f34, %f32;
	ld.shared.f32 	%f36, [%r4+40];
	ld.shared.f32 	%f37, [%r7+1280];
	fma.rn.f32 	%f38, %f36, %f37, %f35;
	ld.shared.f32 	%f39, [%r4+44];
	ld.shared.f32 	%f40, [%r7+1408];
	fma.rn.f32 	%f41, %f39, %f40, %f38;
	ld.shared.f32 	%f42, [%r4+48];
	ld.shared.f32 	%f43, [%r7+1536];
	fma.rn.f32 	%f44, %f42, %f43, %f41;
	ld.shared.f32 	%f45, [%r4+52];
	ld.shared.f32 	%f46, [%r7+1664];
	fma.rn.f32 	%f47, %f45, %f46, %f44;
	ld.shared.f32 	%f48, [%r4+56];
	ld.shared.f32 	%f49, [%r7+1792];
	fma.rn.f32 	%f50, %f48, %f49, %f47;
	ld.shared.f32 	%f51, [%r4+60];
	ld.shared.f32 	%f52, [%r7+1920];
	fma.rn.f32 	%f53, %f51, %f52, %f50;
	ld.shared.f32 	%f54, [%r4+64];
	ld.shared.f32 	%f55, [%r7+2048];
	fma.rn.f32 	%f56, %f54, %f55, %f53;
	ld.shared.f32 	%f57, [%r4+68];
	ld.shared.f32 	%f58, [%r7+2176];
	fma.rn.f32 	%f59, %f57, %f58, %f56;
	ld.shared.f32 	%f60, [%r4+72];
	ld.shared.f32 	%f61, [%r7+2304];
	fma.rn.f32 	%f62, %f60, %f61, %f59;
	ld.shared.f32 	%f63, [%r4+76];
	ld.shared.f32 	%f64, [%r7+2432];
	fma.rn.f32 	%f65, %f63, %f64, %f62;
	ld.shared.f32 	%f66, [%r4+80];
	ld.shared.f32 	%f67, [%r7+2560];
	fma.rn.f32 	%f68, %f66, %f67, %f65;
	ld.shared.f32 	%f69, [%r4+84];
	ld.shared.f32 	%f70, [%r7+2688];
	fma.rn.f32 	%f71, %f69, %f70, %f68;
	ld.shared.f32 	%f72, [%r4+88];
	ld.shared.f32 	%f73, [%r7+2816];
	fma.rn.f32 	%f74, %f72, %f73, %f71;
	ld.shared.f32 	%f75, [%r4+92];
	ld.shared.f32 	%f76, [%r7+2944];
	fma.rn.f32 	%f77, %f75, %f76, %f74;
	ld.shared.f32 	%f78, [%r4+96];
	ld.shared.f32 	%f79, [%r7+3072];
	fma.rn.f32 	%f80, %f78, %f79, %f77;
	ld.shared.f32 	%f81, [%r4+100];
	ld.shared.f32 	%f82, [%r7+3200];
	fma.rn.f32 	%f83, %f81, %f82, %f80;
	ld.shared.f32 	%f84, [%r4+104];
	ld.shared.f32 	%f85, [%r7+3328];
	fma.rn.f32 	%f86, %f84, %f85, %f83;
	ld.shared.f32 	%f87, [%r4+108];
	ld.shared.f32 	%f88, [%r7+3456];
	fma.rn.f32 	%f89, %f87, %f88, %f86;
	ld.shared.f32 	%f90, [%r4+112];
	ld.shared.f32 	%f91, [%r7+3584];
	fma.rn.f32 	%f92, %f90, %f91, %f89;
	ld.shared.f32 	%f93, [%r4+116];
	ld.shared.f32 	%f94, [%r7+3712];
	fma.rn.f32 	%f95, %f93, %f94, %f92;
	ld.shared.f32 	%f96, [%r4+120];
	ld.shared.f32 	%f97, [%r7+3840];
	fma.rn.f32 	%f98, %f96, %f97, %f95;
	ld.shared.f32 	%f99, [%r4+124];
	ld.shared.f32 	%f100, [%r7+3968];
	fma.rn.f32 	%f101, %f99, %f100, %f98;
	bar.sync 	0;
	add.s32 	%r12, %r31, 32;
	add.s32 	%r30, %r30, 131072;
	add.s32 	%r29, %r29, 32;
	setp.lt.u32 	%p1, %r31, 4064;
	mov.u32 	%r31, %r12;
	@%p1 bra 	$L__BB0_1;
	cvta.to.global.u64 	%rd10, %rd3;
	add.s32 	%r28, %r2, %r1;
	mul.wide.s32 	%rd11, %r28, 4;
	add.s64 	%rd12, %rd10, %rd11;
	st.global.f32 	[%rd12], %f101;
	ret;

}


// ===== COMPILED SASS (sm_100) =====

	.target	sm_100

	.elftype	@"ET_EXEC"


//--------------------- .note.nv.tkinfo           --------------------------
	.section	.note.nv.tkinfo,"",@"SHT_NOTE"
	.sectionflags	@"SHF_NOTE_NV_TKINFO"
	.tkinfo
        /*0018*/ 	.word	0x00000002
        /*0030*/ 	.string	""
        /*0030*/ 	.string	"ptxas"
        /*0030*/ 	.string	"Cuda compilation tools, release 13.0, V13.0.88"
        /*0030*/ 	.string	"Build cuda_13.0.r13.0/compiler.36424714_0"
        /*0030*/ 	.string	"-arch sm_100 -m 64 "



//--------------------- .note.nv.cuinfo           --------------------------
	.section	.note.nv.cuinfo,"",@"SHT_NOTE"
	.sectionflags	@"SHF_NOTE_NV_CUINFO"
        /*0018*/ 	.short	0x0002
        /*001a*/ 	.short	0x0064
        /*001c*/ 	.short	0x0082
	.zero		2


//--------------------- .nv.info                  --------------------------
	.section	.nv.info,"",@"SHT_CUDA_INFO"
	.align	4


	//----- nvinfo : EIATTR_REGCOUNT
	.align		4
        /*0000*/ 	.byte	0x04, 0x2f
        /*0002*/ 	.short	(.L_1 - .L_0)
	.align		4
.L_0:
        /*0004*/ 	.word	index@(_Z9gpuMatMulPfS_S_)
        /*0008*/ 	.word	0x00000020


	//----- nvinfo : EIATTR_FRAME_SIZE
	.align		4
.L_1:
        /*000c*/ 	.byte	0x04, 0x11
        /*000e*/ 	.short	(.L_3 - .L_2)
	.align		4
.L_2:
        /*0010*/ 	.word	index@(_Z9gpuMatMulPfS_S_)
        /*0014*/ 	.word	0x00000000


	//----- nvinfo : EIATTR_MIN_STACK_SIZE
	.align		4
.L_3:
        /*0018*/ 	.byte	0x04, 0x12
        /*001a*/ 	.short	(.L_5 - .L_4)
	.align		4
.L_4:
        /*001c*/ 	.word	index@(_Z9gpuMatMulPfS_S_)
        /*0020*/ 	.word	0x00000000
.L_5:


//--------------------- .nv.compat                --------------------------
	.section	.nv.compat,"",@"SHT_CUDA_COMPAT_INFO"
	.align	4
        /*0000*/ 	.byte	0x02, 0x09, 0x00, 0x00, 0x02, 0x02, 0x01, 0x00, 0x02, 0x05, 0x05, 0x00, 0x03, 0x07, 0x01, 0x01
        /*0010*/ 	.byte	0x02, 0x03, 0x00, 0x00, 0x02, 0x06, 0x01, 0x00, 0x04, 0x0b, 0x08, 0x00, 0x09, 0x00, 0x00, 0x00
        /*0020*/ 	.byte	0x00, 0x00, 0x00, 0x00


//--------------------- .nv.info._Z9gpuMatMulPfS_S_ --------------------------
	.section	.nv.info._Z9gpuMatMulPfS_S_,"",@"SHT_CUDA_INFO"
	.sectionflags	@""
	.align	4


	//----- nvinfo : EIATTR_CUDA_API_VERSION
	.align		4
        /*0000*/ 	.byte	0x04, 0x37
        /*0002*/ 	.short	(.L_7 - .L_6)
.L_6:
        /*0004*/ 	.word	0x00000082


	//----- nvinfo : EIATTR_KPARAM_INFO
	.align		4
.L_7:
        /*0008*/ 	.byte	0x04, 0x17
        /*000a*/ 	.short	(.L_9 - .L_8)
.L_8:
        /*000c*/ 	.word	0x00000000
        /*0010*/ 	.short	0x0002
        /*0012*/ 	.short	0x0010
        /*0014*/ 	.byte	0x00, 0xf5, 0x21, 0x00


	//----- nvinfo : EIATTR_KPARAM_INFO
	.align		4
.L_9:
        /*0018*/ 	.byte	0x04, 0x17
        /*001a*/ 	.short	(.L_11 - .L_10)
.L_10:
        /*001c*/ 	.word	0x00000000
        /*0020*/ 	.short	0x0001
        /*0022*/ 	.short	0x0008
        /*0024*/ 	.byte	0x00, 0xf5, 0x21, 0x00


	//----- nvinfo : EIATTR_KPARAM_INFO
	.align		4
.L_11:
        /*0028*/ 	.byte	0x04, 0x17
        /*002a*/ 	.short	(.L_13 - .L_12)
.L_12:
        /*002c*/ 	.word	0x00000000
        /*0030*/ 	.short	0x0000
        /*0032*/ 	.short	0x0000
        /*0034*/ 	.byte	0x00, 0xf5, 0x21, 0x00


	//----- nvinfo : EIATTR_SPARSE_MMA_MASK
	.align		4
.L_13:
        /*0038*/ 	.byte	0x03, 0x50
        /*003a*/ 	.short	0x0000


	//----- nvinfo : EIATTR_MAXREG_COUNT
	.align		4
        /*003c*/ 	.byte	0x03, 0x1b
        /*003e*/ 	.short	0x00ff


	//----- nvinfo : EIATTR_NUM_BARRIERS
	.align		4
        /*0040*/ 	.byte	0x02, 0x4c
        /*0042*/ 	.byte	0x01
	.zero		1


	//----- nvinfo : EIATTR_MERCURY_ISA_VERSION
	.align		4
        /*0044*/ 	.byte	0x03, 0x5f
        /*0046*/ 	.short	0x0101


	//----- nvinfo : EIATTR_VRC_CTA_INIT_COUNT
	.align		4
        /*0048*/ 	.byte	0x02, 0x4a
	.zero		1
	.zero		1


	//----- nvinfo : EIATTR_EXIT_INSTR_OFFSETS
	.align		4
        /*004c*/ 	.byte	0x04, 0x1c
        /*004e*/ 	.short	(.L_15 - .L_14)


	//   ....[0]....
.L_14:
        /*0050*/ 	.word	0x00000730


	//----- nvinfo : EIATTR_CBANK_PARAM_SIZE
	.align		4
.L_15:
        /*0054*/ 	.byte	0x03, 0x19
        /*0056*/ 	.short	0x0018


	//----- nvinfo : EIATTR_PARAM_CBANK
	.align		4
        /*0058*/ 	.byte	0x04, 0x0a
        /*005a*/ 	.short	(.L_17 - .L_16)
	.align		4
.L_16:
        /*005c*/ 	.word	index@(.nv.constant0._Z9gpuMatMulPfS_S_)
        /*0060*/ 	.short	0x0380
        /*0062*/ 	.short	0x0018


	//----- nvinfo : EIATTR_SW_WAR
	.align		4
.L_17:
        /*0064*/ 	.byte	0x04, 0x36
        /*0066*/ 	.short	(.L_19 - .L_18)
.L_18:
        /*0068*/ 	.word	0x00000008
.L_19:


//--------------------- .nv.callgraph             --------------------------
	.section	.nv.callgraph,"",@"SHT_CUDA_CALLGRAPH"
	.align	4
	.sectionentsize	8
	.align		4
        /*0000*/ 	.word	0x00000000
	.align		4
        /*0004*/ 	.word	0xffffffff
	.align		4
        /*0008*/ 	.word	0x00000000
	.align		4
        /*000c*/ 	.word	0xfffffffe
	.align		4
        /*0010*/ 	.word	0x00000000
	.align		4
        /*0014*/ 	.word	0xfffffffd
	.align		4
        /*0018*/ 	.word	0x00000000
	.align		4
        /*001c*/ 	.word	0xfffffffc


//--------------------- .text._Z9gpuMatMulPfS_S_  --------------------------
	.section	.text._Z9gpuMatMulPfS_S_,"ax",@progbits
	.align	128
        .global         _Z9gpuMatMulPfS_S_
        .type           _Z9gpuMatMulPfS_S_,@function
        .size           _Z9gpuMatMulPfS_S_,(.L_x_2 - _Z9gpuMatMulPfS_S_)
        .other          _Z9gpuMatMulPfS_S_,@"STO_CUDA_ENTRY STV_DEFAULT"
_Z9gpuMatMulPfS_S_:
.text._Z9gpuMatMulPfS_S_:
[----:B------:R-:W-:Y:S01]  /*0000*/  LDC R1, c[0x0][0x37c] ;  /* 0x0000df00ff017b82 */ /* 0x000fe20000000800 */
[----:B------:R-:W0:Y:S07]  /*0010*/  S2R R8, SR_TID.Y ;  /* 0x0000000000087919 */ /* 0x000e2e0000002200 */
[----:B------:R-:W1:Y:S01]  /*0020*/  S2UR UR6, SR_CgaCtaId ;  /* 0x00000000000679c3 */ /* 0x000e620000008800 */
[----:B------:R-:W-:Y:S01]  /*0030*/  UMOV UR4, 0x400 ;  /* 0x0000040000047882 */ /* 0x000fe20000000000 */
[----:B------:R-:W-:Y:S01]  /*0040*/  HFMA2 R23, -RZ, RZ, 0, 0 ;  /* 0x00000000ff177431 */ /* 0x000fe200000001ff */
[----:B------:R-:W2:Y:S01]  /*0050*/  S2R R2, SR_TID.X ;  /* 0x0000000000027919 */ /* 0x000ea20000002100 */
[----:B------:R-:W-:Y:S01]  /*0060*/  UIADD3 UR5, UPT, UPT, UR4, 0x1000, URZ ;  /* 0x0000100004057890 */ /* 0x000fe2000fffe0ff */
[----:B------:R-:W3:Y:S01]  /*0070*/  LDCU.64 UR8, c[0x0][0x358] ;  /* 0x00006b00ff0877ac */ /* 0x000ee20008000a00 */
[----:B------:R-:W4:Y:S02]  /*0080*/  S2R R0, SR_CTAID.Y ;  /* 0x0000000000007919 */ /* 0x000f240000002600 */
[----:B------:R-:W3:Y:S01]  /*0090*/  LDC.64 R18, c[0x0][0x380] ;  /* 0x0000e000ff127b82 */ /* 0x000ee20000000a00 */
[----:B------:R-:W5:Y:S07]  /*00a0*/  S2R R5, SR_CTAID.X ;  /* 0x0000000000057919 */ /* 0x000f6e0000002500 */
[----:B------:R-:W3:Y:S01]  /*00b0*/  LDC.64 R20, c[0x0][0x388] ;  /* 0x0000e200ff147b82 */ /* 0x000ee20000000a00 */
[----:B-1----:R-:W-:-:S02]  /*00c0*/  ULEA UR4, UR6, UR4, 0x18 ;  /* 0x0000000406047291 */ /* 0x002fc4000f8ec0ff */
[----:B------:R-:W-:Y:S01]  /*00d0*/  ULEA UR5, UR6, UR5, 0x18 ;  /* 0x0000000506057291 */ /* 0x000fe2000f8ec0ff */
[----:B0-----:R-:W-:-:S03]  /*00e0*/  SHF.L.U32 R7, R8, 0xc, RZ ;  /* 0x0000000c08077819 */ /* 0x001fc600000006ff */
[----:B------:R-:W-:Y:S01]  /*00f0*/  LEA R6, R8, UR4, 0x7 ;  /* 0x0000000408067c11 */ /* 0x000fe2000f8e38ff */
[----:B------:R-:W-:Y:S01]  /*0100*/  UMOV UR4, URZ ;  /* 0x000000ff00047c82 */ /* 0x000fe20008000000 */
[CC--:B--2---:R-:W-:Y:S02]  /*0110*/  LOP3.LUT R4, R2.reuse, R7.reuse, RZ, 0xfc, !PT ;  /* 0x0000000702047212 */ /* 0x0c4fe400078efcff */
[----:B------:R-:W-:Y:S02]  /*0120*/  LEA R3, R2, UR5, 0x2 ;  /* 0x0000000502037c11 */ /* 0x000fe4000f8e10ff */
[----:B----4-:R-:W-:Y:S02]  /*0130*/  LEA R7, R0, R7, 0x11 ;  /* 0x0000000700077211 */ /* 0x010fe400078e88ff */
[C---:B-----5:R-:W-:Y:S02]  /*0140*/  LEA R4, R5.reuse, R4, 0x5 ;  /* 0x0000000405047211 */ /* 0x060fe400078e28ff */
[----:B------:R-:W-:-:S02]  /*0150*/  LEA R16, R5, R2, 0x5 ;  /* 0x0000000205107211 */ /* 0x000fc400078e28ff */
[----:B------:R-:W-:Y:S02]  /*0160*/  LOP3.LUT R0, R7, R2, RZ, 0xfc, !PT ;  /* 0x0000000207007212 */ /* 0x000fe400078efcff */
[----:B------:R-:W-:Y:S02]  /*0170*/  LEA R5, R2, R6, 0x2 ;  /* 0x0000000602057211 */ /* 0x000fe400078e10ff */
[----:B------:R-:W-:-:S07]  /*0180*/  LEA R2, R8, R3, 0x7 ;  /* 0x0000000308027211 */ /* 0x000fce00078e38ff */
.L_x_0:
[----:B---3--:R-:W-:-:S04]  /*0190*/  IMAD.WIDE.U32 R8, R0, 0x4, R18 ;  /* 0x0000000400087825 */ /* 0x008fc800078e0012 */
[----:B------:R-:W-:Y:S01]  /*01a0*/  IMAD.WIDE R26, R4, 0x4, R20 ;  /* 0x00000004041a7825 */ /* 0x000fe200078e0214 */
[----:B------:R-:W2:Y:S05]  /*01b0*/  LDG.E R22, desc[UR8][R8.64] ;  /* 0x0000000808167981 */ /* 0x000eaa000c1e1900 */
[----:B------:R-:W3:Y:S01]  /*01c0*/  LDG.E R27, desc[UR8][R26.64] ;  /* 0x000000081a1b7981 */ /* 0x000ee2000c1e1900 */
[----:B------:R-:W-:Y:S01]  /*01d0*/  UISETP.GE.U32.AND UP0, UPT, UR4, 0xfe0, UPT ;  /* 0x00000fe00400788c */ /* 0x000fe2000bf06070 */
[----:B------:R-:W-:Y:S01]  /*01e0*/  IADD3 R0, PT, PT, R0, 0x20, RZ ;  /* 0x0000002000007810 */ /* 0x000fe20007ffe0ff */
[----:B------:R-:W-:Y:S01]  /*01f0*/  UIADD3 UR5, UPT, UPT, UR4, 0x20, URZ ;  /* 0x0000002004057890 */ /* 0x000fe2000fffe0ff */
[----:B------:R-:W-:-:S06]  /*0200*/  IADD3 R4, PT, PT, R4, 0x20000, RZ ;  /* 0x0002000004047810 */ /* 0x000fcc0007ffe0ff */
[----:B------:R-:W-:Y:S01]  /*0210*/  UMOV UR4, UR5 ;  /* 0x0000000500047c82 */ /* 0x000fe20008000000 */
[----:B--2---:R-:W-:Y:S04]  /*0220*/  STS [R5], R22 ;  /* 0x0000001605007388 */ /* 0x004fe80000000800 */
[----:B---3--:R-:W-:Y:S01]  /*0230*/  STS [R2], R27 ;  /* 0x0000001b02007388 */ /* 0x008fe20000000800 */
[----:B------:R-:W-:Y:S06]  /*0240*/  BAR.SYNC.DEFER_BLOCKING 0x0 ;  /* 0x0000000000007b1d */ /* 0x000fec0000010000 */
[----:B------:R-:W-:Y:S04]  /*0250*/  LDS R28, [R3] ;  /* 0x00000000031c7984 */ /* 0x000fe80000000800 */
[----:B------:R-:W0:Y:S04]  /*0260*/  LDS.128 R12, [R6] ;  /* 0x00000000060c7984 */ /* 0x000e280000000c00 */
[----:B------:R-:W1:Y:S04]  /*0270*/  LDS R29, [R3+0x80] ;  /* 0x00008000031d7984 */ /* 0x000e680000000800 */
[----:B------:R-:W2:Y:S04]  /*0280*/  LDS R25, [R3+0x100] ;  /* 0x0001000003197984 */ /* 0x000ea80000000800 */
[----:B------:R-:W3:Y:S04]  /*0290*/  LDS R24, [R3+0x180] ;  /* 0x0001800003187984 */ /* 0x000ee80000000800 */
[----:B------:R-:W-:Y:S04]  /*02a0*/  LDS R17, [R3+0x200] ;  /* 0x0002000003117984 */ /* 0x000fe80000000800 */
[----:B------:R-:W4:Y:S04]  /*02b0*/  LDS.128 R8, [R6+0x10] ;  /* 0x0000100006087984 */ /* 0x000f280000000c00 */
[----:B------:R-:W5:Y:S04]  /*02c0*/  LDS R22, [R3+0x280] ;  /* 0x0002800003167984 */ /* 0x000f680000000800 */
[----:B------:R-:W-:Y:S01]  /*02d0*/  LDS R26, [R3+0x380] ;  /* 0x00038000031a7984 */ /* 0x000fe20000000800 */
[----:B0-----:R-:W-:-:S03]  /*02e0*/  FFMA R12, R12, R28, R23 ;  /* 0x0000001c0c0c7223 */ /* 0x001fc60000000017 */
[----:B------:R-:W0:Y:S01]  /*02f0*/  LDS R23, [R3+0x300] ;  /* 0x0003000003177984 */ /* 0x000e220000000800 */
[----:B-1----:R-:W-:-:S03]  /*0300*/  FFMA R12, R29, R13, R12 ;  /* 0x0000000d1d0c7223 */ /* 0x002fc6000000000c */
[----:B------:R-:W-:Y:S01]  /*0310*/  LDS R28, [R3+0x580] ;  /* 0x00058000031c7984 */ /* 0x000fe20000000800 */
[----:B--2---:R-:W-:-:S04]  /*0320*/  FFMA R25, R25, R14, R12 ;  /* 0x0000000e19197223 */ /* 0x004fc8000000000c */
[----:B---3--:R-:W-:Y:S02]  /*0330*/  FFMA R27, R24, R15, R25 ;  /* 0x0000000f181b7223 */ /* 0x008fe40000000019 */
[----:B------:R-:W-:Y:S04]  /*0340*/  LDS R25, [R3+0x400] ;  /* 0x0004000003197984 */ /* 0x000fe80000000800 */
[----:B------:R-:W1:Y:S01]  /*0350*/  LDS.128 R12, [R6+0x20] ;  /* 0x00002000060c7984 */ /* 0x000e620000000c00 */
[----:B----4-:R-:W-:-:S03]  /*0360*/  FFMA R17, R8, R17, R27 ;  /* 0x0000001108117223 */ /* 0x010fc6000000001b */
[----:B------:R-:W2:Y:S01]  /*0370*/  LDS R24, [R3+0x480] ;  /* 0x0004800003187984 */ /* 0x000ea20000000800 */
[----:B-----5:R-:W-:-:S03]  /*0380*/  FFMA R22, R22, R9, R17 ;  /* 0x0000000916167223 */ /* 0x020fc60000000011 */
[----:B------:R-:W3:Y:S01]  /*0390*/  LDS R17, [R3+0x500] ;  /* 0x0005000003117984 */ /* 0x000ee20000000800 */
[----:B0-----:R-:W-:-:S03]  /*03a0*/  FFMA R23, R23, R10, R22 ;  /* 0x0000000a17177223 */ /* 0x001fc60000000016 */
[----:B------:R-:W-:Y:S01]  /*03b0*/  LDS R22, [R3+0x680] ;  /* 0x0006800003167984 */ /* 0x000fe20000000800 */
[----:B------:R-:W-:-:S03]  /*03c0*/  FFMA R27, R26, R11, R23 ;  /* 0x0000000b1a1b7223 */ /* 0x000fc60000000017 */
[----:B------:R-:W-:Y:S04]  /*03d0*/  LDS R23, [R3+0x600] ;  /* 0x0006000003177984 */ /* 0x000fe80000000800 */
[----:B------:R-:W0:Y:S04]  /*03e0*/  LDS.128 R8, [R6+0x30] ;  /* 0x0000300006087984 */ /* 0x000e280000000c00 */
[----:B------:R-:W-:Y:S01]  /*03f0*/  LDS R26, [R3+0x780] ;  /* 0x00078000031a7984 */ /* 0x000fe20000000800 */
[----:B-1----:R-:W-:-:S04]  /*0400*/  FFMA R25, R12, R25, R27 ;  /* 0x000000190c197223 */ /* 0x002fc8000000001b */
[----:B--2---:R-:W-:Y:S02]  /*0410*/  FFMA R24, R24, R13, R25 ;  /* 0x0000000d18187223 */ /* 0x004fe40000000019 */
[----:B------:R-:W1:Y:S02]  /*0420*/  LDS R25, [R3+0x700] ;  /* 0x0007000003197984 */ /* 0x000e640000000800 */
[----:B---3--:R-:W-:Y:S02]  /*0430*/  FFMA R17, R17, R14, R24 ;  /* 0x0000000e11117223 */ /* 0x008fe40000000018 */
[----:B------:R-:W-:Y:S02]  /*0440*/  LDS R24, [R3+0x880] ;  /* 0x0008800003187984 */ /* 0x000fe40000000800 */
[----:B------:R-:W-:Y:S02]  /*0450*/  FFMA R27, R28, R15, R17 ;  /* 0x0000000f1c1b7223 */ /* 0x000fe40000000011 */
[----:B------:R-:W-:Y:S04]  /*0460*/  LDS R17, [R3+0x800] ;  /* 0x0008000003117984 */ /* 0x000fe80000000800 */
[----:B------:R-:W2:Y:S04]  /*0470*/  LDS.128 R12, [R6+0x40] ;  /* 0x00004000060c7984 */ /* 0x000ea80000000c00 */
[----:B------:R-:W-:Y:S01]  /*0480*/  LDS R28, [R3+0x980] ;  /* 0x00098000031c7984 */ /* 0x000fe20000000800 */
[----:B0-----:R-:W-:-:S03]  /*0490*/  FFMA R23, R8, R23, R27 ;  /* 0x0000001708177223 */ /* 0x001fc6000000001b */
[----:B------:R-:W0:Y:S01]  /*04a0*/  LDS R27, [R3+0x900] ;  /* 0x00090000031b7984 */ /* 0x000e220000000800 */
[----:B------:R-:W-:-:S03]  /*04b0*/  FFMA R22, R22, R9, R23 ;  /* 0x0000000916167223 */ /* 0x000fc60000000017 */
[----:B------:R-:W-:Y:S01]  /*04c0*/  LDS R23, [R3+0xa00] ;  /* 0x000a000003177984 */ /* 0x000fe20000000800 */
[----:B-1----:R-:W-:-:S03]  /*04d0*/  FFMA R25, R25, R10, R22 ;  /* 0x0000000a19197223 */ /* 0x002fc60000000016 */
[----:B------:R-:W-:Y:S01]  /*04e0*/  LDS R22, [R3+0xa80] ;  /* 0x000a800003167984 */ /* 0x000fe20000000800 */
[----:B------:R-:W-:-:S03]  /*04f0*/  FFMA R25, R26, R11, R25 ;  /* 0x0000000b1a197223 */ /* 0x000fc60000000019 */
[----:B------:R-:W1:Y:S04]  /*0500*/  LDS.128 R8, [R6+0x50] ;  /* 0x0000500006087984 */ /* 0x000e680000000c00 */
[----:B------:R-:W-:Y:S01]  /*0510*/  LDS R26, [R3+0xb80] ;  /* 0x000b8000031a7984 */ /* 0x000fe20000000800 */
[----:B--2---:R-:W-:-:S03]  /*0520*/  FFMA R17, R12, R17, R25 ;  /* 0x000000110c117223 */ /* 0x004fc60000000019 */
[----:B------:R-:W-:Y:S01]  /*0530*/  LDS R25, [R3+0xc00] ;  /* 0x000c000003197984 */ /* 0x000fe20000000800 */
[----:B------:R-:W-:-:S03]  /*0540*/  FFMA R24, R24, R13, R17 ;  /* 0x0000000d18187223 */ /* 0x000fc60000000011 */
[----:B------:R-:W2:Y:S01]  /*0550*/  LDS R17, [R3+0xb00] ;  /* 0x000b000003117984 */ /* 0x000ea20000000800 */
[----:B0-----:R-:W-:-:S03]  /*0560*/  FFMA R27, R27, R14, R24 ;  /* 0x0000000e1b1b7223 */ /* 0x001fc60000000018 */
[----:B------:R-:W-:Y:S01]  /*0570*/  LDS R24, [R3+0xc80] ;  /* 0x000c800003187984 */ /* 0x000fe20000000800 */
[----:B------:R-:W-:-:S03]  /*0580*/  FFMA R27, R28, R15, R27 ;  /* 0x0000000f1c1b7223 */ /* 0x000fc6000000001b */
[----:B------:R-:W0:Y:S04]  /*0590*/  LDS.128 R12, [R6+0x60] ;  /* 0x00006000060c7984 */ /* 0x000e280000000c00 */
[----:B------:R-:W-:Y:S01]  /*05a0*/  LDS R28, [R3+0xf00] ;  /* 0x000f0000031c7984 */ /* 0x000fe20000000800 */
[----:B-1----:R-:W-:-:S04]  /*05b0*/  FFMA R23, R8, R23, R27 ;  /* 0x0000001708177223 */ /* 0x002fc8000000001b */
[----:B------:R-:W-:Y:S02]  /*05c0*/  FFMA R22, R22, R9, R23 ;  /* 0x0000000916167223 */ /* 0x000fe40000000017 */
[----:B------:R-:W1:Y:S02]  /*05d0*/  LDS R23, [R3+0xd00] ;  /* 0x000d000003177984 */ /* 0x000e640000000800 */
[----:B--2---:R-:W-:Y:S02]  /*05e0*/  FFMA R17, R17, R10, R22 ;  /* 0x0000000a11117223 */ /* 0x004fe40000000016 */
[----:B------:R-:W2:Y:S02]  /*05f0*/  LDS R22, [R3+0xd80] ;  /* 0x000d800003167984 */ /* 0x000ea40000000800 */
[----:B------:R-:W-:Y:S02]  /*0600*/  FFMA R27, R26, R11, R17 ;  /* 0x0000000b1a1b7223 */ /* 0x000fe40000000011 */
[----:B------:R-:W-:Y:S04]  /*0610*/  LDS R17, [R3+0xe00] ;  /* 0x000e000003117984 */ /* 0x000fe80000000800 */
[----:B------:R-:W3:Y:S01]  /*0620*/  LDS.128 R8, [R6+0x70] ;  /* 0x0000700006087984 */ /* 0x000ee20000000c00 */
[----:B0-----:R-:W-:-:S03]  /*0630*/  FFMA R25, R12, R25, R27 ;  /* 0x000000190c197223 */ /* 0x001fc6000000001b */
[----:B------:R-:W0:Y:S01]  /*0640*/  LDS R12, [R3+0xe80] ;  /* 0x000e8000030c7984 */ /* 0x000e220000000800 */
[----:B------:R-:W-:-:S03]  /*0650*/  FFMA R26, R24, R13, R25 ;  /* 0x0000000d181a7223 */ /* 0x000fc60000000019 */
[----:B------:R-:W4:Y:S01]  /*0660*/  LDS R24, [R3+0xf80] ;  /* 0x000f800003187984 */ /* 0x000f220000000800 */
[----:B-1----:R-:W-:-:S04]  /*0670*/  FFMA R23, R23, R14, R26 ;  /* 0x0000000e17177223 */ /* 0x002fc8000000001a */
[----:B--2---:R-:W-:-:S04]  /*0680*/  FFMA R15, R22, R15, R23 ;  /* 0x0000000f160f7223 */ /* 0x004fc80000000017 */
[----:B---3--:R-:W-:-:S04]  /*0690*/  FFMA R15, R8, R17, R15 ;  /* 0x00000011080f7223 */ /* 0x008fc8000000000f */
[----:B0-----:R-:W-:-:S04]  /*06a0*/  FFMA R9, R12, R9, R15 ;  /* 0x000000090c097223 */ /* 0x001fc8000000000f */
[----:B------:R-:W-:-:S04]  /*06b0*/  FFMA R9, R28, R10, R9 ;  /* 0x0000000a1c097223 */ /* 0x000fc80000000009 */
[----:B----4-:R-:W-:Y:S01]  /*06c0*/  FFMA R23, R24, R11, R9 ;  /* 0x0000000b18177223 */ /* 0x010fe20000000009 */
[----:B------:R-:W-:Y:S06]  /*06d0*/  BAR.SYNC.DEFER_BLOCKING 0x0 ;  /* 0x0000000000007b1d */ /* 0x000fec0000010000 */
[----:B------:R-:W-:Y:S05]  /*06e0*/  BRA.U !UP0, `(.L_x_0) ;  /* 0xfffffff908a87547 */ /* 0x000fea000b83ffff */
[----:B------:R-:W0:Y:S01]  /*06f0*/  LDC.64 R2, c[0x0][0x390] ;  /* 0x0000e400ff027b82 */ /* 0x000e220000000a00 */
[----:B------:R-:W-:-:S05]  /*0700*/  IADD3 R7, PT, PT, R16, R7, RZ ;  /* 0x0000000710077210 */ /* 0x000fca0007ffe0ff */
[----:B0-----:R-:W-:-:S05]  /*0710*/  IMAD.WIDE R2, R7, 0x4, R2 ;  /* 0x0000000407027825 */ /* 0x001fca00078e0202 */
[----:B------:R-:W-:Y:S01]  /*0720*/  STG.E desc[UR8][R2.64], R23 ;  /* 0x0000001702007986 */ /* 0x000fe2000c101908 */
[----:B------:R-:W-:Y:S05]  /*0730*/  EXIT ;  /* 0x000000000000794d */ /* 0x000fea0003800000 */
.L_x_1:
[----:B------:R-:W-:-:S00]  /*0740*/  BRA `(.L_x_1) ;  /* 0xfffffffc00fc7947 */ /* 0x000fc0000383ffff */
[----:B------:R-:W-:-:S00]  /*0750*/  NOP ;  /* 0x0000000000007918 */ /* 0x000fc00000000000 */
        /* <DEDUP_REMOVED lines=10> */
.L_x_2:


//--------------------- .nv.shared._Z9gpuMatMulPfS_S_ --------------------------
	.section	.nv.shared._Z9gpuMatMulPfS_S_,"aw",@nobits
	.sectionflags	@""
	.align	4
.nv.shared._Z9gpuMatMulPfS_S_:
	.zero		9216


//--------------------- .nv.shared.reserved.0     --------------------------
	.section	.nv.shared.reserved.0,"aw",@nobits
	.weak		__nv_reservedSMEM_offset_0_alias
	.size		__nv_reservedSMEM_offset_0_alias, 0, 64
	.other		__nv_reservedSMEM_offset_0_alias,@"STO_CUDA_RESERVED_SHARED STV_DEFAULT"
__nv_reservedSMEM_offset_0_alias:
	.zero		0
	.zero		64


//--------------------- .nv.constant0._Z9gpuMatMulPfS_S_ --------------------------
	.section	.nv.constant0._Z9gpuMatMulPfS_S_,"a",@progbits
	.sectionflags	@""
	.align	4
.nv.constant0._Z9gpuMatMulPfS_S_:
	.zero		920


//--------------------- SYMBOLS --------------------------

	.type		.nv.reservedSmem.offset0,@object
	.size		.nv.reservedSmem.offset0,0x4
	.type		.nv.reservedSmem.cap,@object
	.size		.nv.reservedSmem.cap,0x4
